//
// Generated by NVIDIA NVVM Compiler
//
// Compiler Build ID: CL-36424714
// Cuda compilation tools, release 13.0, V13.0.88
// Based on NVVM 20.0.0
//

.version 9.0
.target sm_100
.address_size 64

	// .globl	_Z11life_kernelPKmPmi

.visible .entry _Z11life_kernelPKmPmi(
	.param .u64 .ptr .align 1 _Z11life_kernelPKmPmi_param_0,
	.param .u64 .ptr .align 1 _Z11life_kernelPKmPmi_param_1,
	.param .u32 _Z11life_kernelPKmPmi_param_2
)
{
	.reg .pred 	%p<11>;
	.reg .b32 	%r<46>;
	.reg .b64 	%rd<129>;

	ld.param.u64 	%rd35, [_Z11life_kernelPKmPmi_param_0];
	ld.param.u32 	%r5, [_Z11life_kernelPKmPmi_param_2];
	cvta.to.global.u64 	%rd1, %rd35;
	shr.s32 	%r6, %r5, 6;
	cvt.s64.s32 	%rd2, %r6;
	mul.wide.s32 	%rd36, %r6, %r5;
	mov.u32 	%r7, %ctaid.x;
	mov.u32 	%r8, %ntid.x;
	mul.wide.u32 	%rd37, %r7, %r8;
	mov.u32 	%r9, %tid.x;
	cvt.u64.u32 	%rd38, %r9;
	add.s64 	%rd3, %rd37, %rd38;
	setp.ge.u64 	%p1, %rd3, %rd36;
	@%p1 bra 	$L__BB0_19;
	or.b64  	%rd39, %rd3, %rd2;
	and.b64  	%rd40, %rd39, -4294967296;
	setp.ne.s64 	%p2, %rd40, 0;
	@%p2 bra 	$L__BB0_3;
	cvt.u32.u64 	%r10, %rd2;
	cvt.u32.u64 	%r11, %rd3;
	div.u32 	%r12, %r11, %r10;
	mul.lo.s32 	%r13, %r12, %r10;
	sub.s32 	%r14, %r11, %r13;
	cvt.u64.u32 	%rd117, %r12;
	cvt.u64.u32 	%rd118, %r14;
	bra.uni 	$L__BB0_4;
$L__BB0_3:
	div.u64 	%rd117, %rd3, %rd2;
	mul.lo.s64 	%rd41, %rd117, %rd2;
	sub.s64 	%rd118, %rd3, %rd41;
$L__BB0_4:
	cvt.u32.u64 	%r1, %rd2;
	cvt.u32.u64 	%r2, %rd117;
	cvt.u32.u64 	%r3, %rd118;
	setp.lt.s32 	%p3, %r3, 1;
	add.s32 	%r4, %r3, 1;
	cvt.s64.s32 	%rd43, %rd117;
	mul.lo.s64 	%rd10, %rd43, %rd2;
	cvt.s64.s32 	%rd11, %rd118;
	add.s64 	%rd44, %rd10, %rd11;
	shl.b64 	%rd45, %rd44, 3;
	add.s64 	%rd12, %rd1, %rd45;
	ld.global.nc.u64 	%rd13, [%rd12];
	mov.b64 	%rd119, 0;
	@%p3 bra 	$L__BB0_6;
	and.b64  	%rd46, %rd118, 2147483647;
	add.s64 	%rd47, %rd46, %rd10;
	shl.b64 	%rd48, %rd47, 3;
	add.s64 	%rd49, %rd1, %rd48;
	ld.global.nc.u64 	%rd119, [%rd49+-8];
$L__BB0_6:
	setp.ge.s32 	%p4, %r4, %r1;
	mov.b64 	%rd120, 0;
	@%p4 bra 	$L__BB0_8;
	ld.global.nc.u64 	%rd120, [%rd12+8];
$L__BB0_8:
	setp.lt.s32 	%p5, %r2, 1;
	mov.b64 	%rd122, 0;
	mov.u64 	%rd123, %rd122;
	mov.u64 	%rd124, %rd122;
	@%p5 bra 	$L__BB0_13;
	setp.lt.s32 	%p6, %r3, 1;
	sub.s64 	%rd53, %rd10, %rd2;
	add.s64 	%rd54, %rd53, %rd11;
	shl.b64 	%rd55, %rd54, 3;
	add.s64 	%rd18, %rd1, %rd55;
	ld.global.nc.u64 	%rd123, [%rd18];
	mov.b64 	%rd122, 0;
	@%p6 bra 	$L__BB0_11;
	and.b64  	%rd56, %rd118, 2147483647;
	sub.s64 	%rd57, %rd10, %rd2;
	add.s64 	%rd58, %rd56, %rd57;
	shl.b64 	%rd59, %rd58, 3;
	add.s64 	%rd60, %rd1, %rd59;
	ld.global.nc.u64 	%rd122, [%rd60+-8];
$L__BB0_11:
	setp.ge.s32 	%p7, %r4, %r1;
	mov.b64 	%rd124, 0;
	@%p7 bra 	$L__BB0_13;
	ld.global.nc.u64 	%rd124, [%rd18+8];
$L__BB0_13:
	add.s32 	%r15, %r2, 1;
	setp.ge.s32 	%p8, %r15, %r5;
	mov.b64 	%rd126, 0;
	mov.u64 	%rd127, %rd126;
	mov.u64 	%rd128, %rd126;
	@%p8 bra 	$L__BB0_18;
	setp.lt.s32 	%p9, %r3, 1;
	shl.b64 	%rd64, %rd2, 3;
	add.s64 	%rd26, %rd12, %rd64;
	ld.global.nc.u64 	%rd127, [%rd26];
	mov.b64 	%rd126, 0;
	@%p9 bra 	$L__BB0_16;
	and.b64  	%rd65, %rd118, 2147483647;
	add.s64 	%rd66, %rd10, %rd2;
	add.s64 	%rd67, %rd65, %rd66;
	shl.b64 	%rd68, %rd67, 3;
	add.s64 	%rd69, %rd1, %rd68;
	ld.global.nc.u64 	%rd126, [%rd69+-8];
$L__BB0_16:
	setp.ge.s32 	%p10, %r4, %r1;
	mov.b64 	%rd128, 0;
	@%p10 bra 	$L__BB0_18;
	ld.global.nc.u64 	%rd128, [%rd26+8];
$L__BB0_18:
	ld.param.u64 	%rd116, [_Z11life_kernelPKmPmi_param_1];
	mov.b64 	{%r16, %r17}, %rd122;
	mov.b64 	{%r18, %r19}, %rd123;
	shf.l.wrap.b32 	%r20, %r17, %r18, 1;
	shf.l.wrap.b32 	%r21, %r18, %r19, 1;
	mov.b64 	%rd71, {%r20, %r21};
	mov.b64 	{%r22, %r23}, %rd124;
	shf.l.wrap.b32 	%r24, %r19, %r22, 31;
	shf.l.wrap.b32 	%r25, %r18, %r19, 31;
	mov.b64 	%rd72, {%r25, %r24};
	mov.b64 	{%r26, %r27}, %rd119;
	mov.b64 	{%r28, %r29}, %rd13;
	shf.l.wrap.b32 	%r30, %r27, %r28, 1;
	shf.l.wrap.b32 	%r31, %r28, %r29, 1;
	mov.b64 	%rd73, {%r30, %r31};
	mov.b64 	{%r32, %r33}, %rd120;
	shf.l.wrap.b32 	%r34, %r29, %r32, 31;
	shf.l.wrap.b32 	%r35, %r28, %r29, 31;
	mov.b64 	%rd74, {%r35, %r34};
	mov.b64 	{%r36, %r37}, %rd126;
	mov.b64 	{%r38, %r39}, %rd127;
	shf.l.wrap.b32 	%r40, %r37, %r38, 1;
	shf.l.wrap.b32 	%r41, %r38, %r39, 1;
	mov.b64 	%rd75, {%r40, %r41};
	mov.b64 	{%r42, %r43}, %rd128;
	shf.l.wrap.b32 	%r44, %r39, %r42, 31;
	shf.l.wrap.b32 	%r45, %r38, %r39, 31;
	mov.b64 	%rd76, {%r45, %r44};
	xor.b64  	%rd77, %rd71, %rd123;
	xor.b64  	%rd78, %rd77, %rd72;
	or.b64  	%rd79, %rd72, %rd123;
	and.b64  	%rd80, %rd79, %rd71;
	and.b64  	%rd81, %rd72, %rd123;
	or.b64  	%rd82, %rd80, %rd81;
	xor.b64  	%rd83, %rd74, %rd73;
	and.b64  	%rd84, %rd74, %rd73;
	xor.b64  	%rd85, %rd75, %rd127;
	xor.b64  	%rd86, %rd85, %rd76;
	or.b64  	%rd87, %rd76, %rd127;
	and.b64  	%rd88, %rd87, %rd75;
	and.b64  	%rd89, %rd76, %rd127;
	or.b64  	%rd90, %rd88, %rd89;
	xor.b64  	%rd91, %rd86, %rd78;
	and.b64  	%rd92, %rd86, %rd78;
	xor.b64  	%rd93, %rd90, %rd82;
	xor.b64  	%rd94, %rd93, %rd92;
	and.b64  	%rd95, %rd90, %rd82;
	xor.b64  	%rd96, %rd91, %rd83;
	and.b64  	%rd97, %rd91, %rd83;
	xor.b64  	%rd98, %rd94, %rd84;
	xor.b64  	%rd99, %rd98, %rd97;
	and.b64  	%rd100, %rd94, %rd84;
	or.b64  	%rd101, %rd92, %rd97;
	and.b64  	%rd102, %rd93, %rd101;
	or.b64  	%rd103, %rd102, %rd95;
	or.b64  	%rd104, %rd103, %rd100;
	not.b64 	%rd105, %rd104;
	and.b64  	%rd106, %rd96, %rd105;
	and.b64  	%rd107, %rd106, %rd98;
	or.b64  	%rd108, %rd104, %rd96;
	not.b64 	%rd109, %rd108;
	and.b64  	%rd110, %rd99, %rd109;
	and.b64  	%rd111, %rd110, %rd13;
	or.b64  	%rd112, %rd111, %rd107;
	cvta.to.global.u64 	%rd113, %rd116;
	shl.b64 	%rd114, %rd3, 3;
	add.s64 	%rd115, %rd113, %rd114;
	st.global.u64 	[%rd115], %rd112;
$L__BB0_19:
	ret;

}


// ===== COMPILED SASS (sm_100) =====

	.target	sm_100

	.elftype	@"ET_EXEC"


//--------------------- .note.nv.tkinfo           --------------------------
	.section	.note.nv.tkinfo,"",@"SHT_NOTE"
	.sectionflags	@"SHF_NOTE_NV_TKINFO"
	.tkinfo
        /*0018*/ 	.word	0x00000002
        /*0030*/ 	.string	""
        /*0030*/ 	.string	"ptxas"
        /*0030*/ 	.string	"Cuda compilation tools, release 13.0, V13.0.88"
        /*0030*/ 	.string	"Build cuda_13.0.r13.0/compiler.36424714_0"
        /*0030*/ 	.string	"-arch sm_100 -m 64 "



//--------------------- .note.nv.cuinfo           --------------------------
	.section	.note.nv.cuinfo,"",@"SHT_NOTE"
	.sectionflags	@"SHF_NOTE_NV_CUINFO"
        /*0018*/ 	.short	0x0002
        /*001a*/ 	.short	0x0064
        /*001c*/ 	.short	0x0082
	.zero		2


//--------------------- .nv.info                  --------------------------
	.section	.nv.info,"",@"SHT_CUDA_INFO"
	.align	4


	//----- nvinfo : EIATTR_REGCOUNT
	.align		4
        /*0000*/ 	.byte	0x04, 0x2f
        /*0002*/ 	.short	(.L_1 - .L_0)
	.align		4
.L_0:
        /*0004*/ 	.word	index@(_Z11life_kernelPKmPmi)
        /*0008*/ 	.word	0x00000020


	//----- nvinfo : EIATTR_FRAME_SIZE
	.align		4
.L_1:
        /*000c*/ 	.byte	0x04, 0x11
        /*000e*/ 	.short	(.L_3 - .L_2)
	.align		4
.L_2:
        /*0010*/ 	.word	index@($__internal_0_$__cuda_sm20_div_u64)
        /*0014*/ 	.word	0x00000000


	//----- nvinfo : EIATTR_FRAME_SIZE
	.align		4
.L_3:
        /*0018*/ 	.byte	0x04, 0x11
        /*001a*/ 	.short	(.L_5 - .L_4)
	.align		4
.L_4:
        /*001c*/ 	.word	index@(_Z11life_kernelPKmPmi)
        /*0020*/ 	.word	0x00000000


	//----- nvinfo : EIATTR_MIN_STACK_SIZE
	.align		4
.L_5:
        /*0024*/ 	.byte	0x04, 0x12
        /*0026*/ 	.short	(.L_7 - .L_6)
	.align		4
.L_6:
        /*0028*/ 	.word	index@(_Z11life_kernelPKmPmi)
        /*002c*/ 	.word	0x00000000
.L_7:


//--------------------- .nv.compat                --------------------------
	.section	.nv.compat,"",@"SHT_CUDA_COMPAT_INFO"
	.align	4
        /*0000*/ 	.byte	0x02, 0x09, 0x00, 0x00, 0x02, 0x02, 0x01, 0x00, 0x02, 0x05, 0x05, 0x00, 0x03, 0x07, 0x01, 0x01
        /*0010*/ 	.byte	0x02, 0x03, 0x00, 0x00, 0x02, 0x06, 0x01, 0x00, 0x04, 0x0b, 0x08, 0x00, 0x09, 0x00, 0x00, 0x00
        /*0020*/ 	.byte	0x00, 0x00, 0x00, 0x00


//--------------------- .nv.info._Z11life_kernelPKmPmi --------------------------
	.section	.nv.info._Z11life_kernelPKmPmi,"",@"SHT_CUDA_INFO"
	.sectionflags	@""
	.align	4


	//----- nvinfo : EIATTR_CUDA_API_VERSION
	.align		4
        /*0000*/ 	.byte	0x04, 0x37
        /*0002*/ 	.short	(.L_9 - .L_8)
.L_8:
        /*0004*/ 	.word	0x00000082


	//----- nvinfo : EIATTR_KPARAM_INFO
	.align		4
.L_9:
        /*0008*/ 	.byte	0x04, 0x17
        /*000a*/ 	.short	(.L_11 - .L_10)
.L_10:
        /*000c*/ 	.word	0x00000000
        /*0010*/ 	.short	0x0002
        /*0012*/ 	.short	0x0010
        /*0014*/ 	.byte	0x00, 0xf0, 0x11, 0x00


	//----- nvinfo : EIATTR_KPARAM_INFO
	.align		4
.L_11:
        /*0018*/ 	.byte	0x04, 0x17
        /*001a*/ 	.short	(.L_13 - .L_12)
.L_12:
        /*001c*/ 	.word	0x00000000
        /*0020*/ 	.short	0x0001
        /*0022*/ 	.short	0x0008
        /*0024*/ 	.byte	0x00, 0xf5, 0x21, 0x00


	//----- nvinfo : EIATTR_KPARAM_INFO
	.align		4
.L_13:
        /*0028*/ 	.byte	0x04, 0x17
        /*002a*/ 	.short	(.L_15 - .L_14)
.L_14:
        /*002c*/ 	.word	0x00000000
        /*0030*/ 	.short	0x0000
        /*0032*/ 	.short	0x0000
        /*0034*/ 	.byte	0x00, 0xf5, 0x21, 0x00


	//----- nvinfo : EIATTR_SPARSE_MMA_MASK
	.align		4
.L_15:
        /*0038*/ 	.byte	0x03, 0x50
        /*003a*/ 	.short	0x0000


	//----- nvinfo : EIATTR_MAXREG_COUNT
	.align		4
        /*003c*/ 	.byte	0x03, 0x1b
        /*003e*/ 	.short	0x00ff


	//----- nvinfo : EIATTR_MERCURY_ISA_VERSION
	.align		4
        /*0040*/ 	.byte	0x03, 0x5f
        /*0042*/ 	.short	0x0101


	//----- nvinfo : EIATTR_VRC_CTA_INIT_COUNT
	.align		4
        /*0044*/ 	.byte	0x02, 0x4a
	.zero		1
	.zero		1


	//----- nvinfo : EIATTR_EXIT_INSTR_OFFSETS
	.align		4
        /*0048*/ 	.byte	0x04, 0x1c
        /*004a*/ 	.short	(.L_17 - .L_16)


	//   ....[0]....
.L_16:
        /*004c*/ 	.word	0x000000b0


	//   ....[1]....
        /*0050*/ 	.word	0x00000a20


	//----- nvinfo : EIATTR_CRS_STACK_SIZE
	.align		4
.L_17:
        /*0054*/ 	.byte	0x04, 0x1e
        /*0056*/ 	.short	(.L_19 - .L_18)
.L_18:
        /*0058*/ 	.word	0x00000000


	//----- nvinfo : EIATTR_CBANK_PARAM_SIZE
	.align		4
.L_19:
        /*005c*/ 	.byte	0x03, 0x19
        /*005e*/ 	.short	0x0014


	//----- nvinfo : EIATTR_PARAM_CBANK
	.align		4
        /*0060*/ 	.byte	0x04, 0x0a
        /*0062*/ 	.short	(.L_21 - .L_20)
	.align		4
.L_20:
        /*0064*/ 	.word	index@(.nv.constant0._Z11life_kernelPKmPmi)
        /*0068*/ 	.short	0x0380
        /*006a*/ 	.short	0x0014


	//----- nvinfo : EIATTR_SW_WAR
	.align		4
.L_21:
        /*006c*/ 	.byte	0x04, 0x36
        /*006e*/ 	.short	(.L_23 - .L_22)
.L_22:
        /*0070*/ 	.word	0x00000008
.L_23:


//--------------------- .nv.callgraph             --------------------------
	.section	.nv.callgraph,"",@"SHT_CUDA_CALLGRAPH"
	.align	4
	.sectionentsize	8
	.align		4
        /*0000*/ 	.word	0x00000000
	.align		4
        /*0004*/ 	.word	0xffffffff
	.align		4
        /*0008*/ 	.word	0x00000000
	.align		4
        /*000c*/ 	.word	0xfffffffe
	.align		4
        /*0010*/ 	.word	0x00000000
	.align		4
        /*0014*/ 	.word	0xfffffffd
	.align		4
        /*0018*/ 	.word	0x00000000
	.align		4
        /*001c*/ 	.word	0xfffffffc


//--------------------- .text._Z11life_kernelPKmPmi --------------------------
	.section	.text._Z11life_kernelPKmPmi,"ax",@progbits
	.align	128
        .global         _Z11life_kernelPKmPmi
        .type           _Z11life_kernelPKmPmi,@function
        .size           _Z11life_kernelPKmPmi,(.L_x_8 - _Z11life_kernelPKmPmi)
        .other          _Z11life_kernelPKmPmi,@"STO_CUDA_ENTRY STV_DEFAULT"
_Z11life_kernelPKmPmi:
.text._Z11life_kernelPKmPmi:
[----:B------:R-:W-:Y:S01]  /*0000*/  LDC R1, c[0x0][0x37c] ;  /* 0x0000df00ff017b82 */ /* 0x000fe20000000800 */
[----:B------:R-:W0:Y:S07]  /*0010*/  S2R R2, SR_TID.X ;  /* 0x0000000000027919 */ /* 0x000e2e0000002100 */
[----:B------:R-:W1:Y:S01]  /*0020*/  LDC R4, c[0x0][0x390] ;  /* 0x0000e400ff047b82 */ /* 0x000e620000000800 */
[----:B------:R-:W-:-:S07]  /*0030*/  IMAD.MOV.U32 R3, RZ, RZ, RZ ;  /* 0x000000ffff037224 */ /* 0x000fce00078e00ff */
[----:B------:R-:W0:Y:S08]  /*0040*/  S2UR UR4, SR_CTAID.X ;  /* 0x00000000000479c3 */ /* 0x000e300000002500 */
[----:B------:R-:W0:Y:S01]  /*0050*/  LDC R5, c[0x0][0x360] ;  /* 0x0000d800ff057b82 */ /* 0x000e220000000800 */
[----:B-1----:R-:W-:Y:S01]  /*0060*/  SHF.R.S32.HI R21, RZ, 0x6, R4 ;  /* 0x00000006ff157819 */ /* 0x002fe20000011404 */
[----:B0-----:R-:W-:-:S04]  /*0070*/  IMAD.WIDE.U32 R2, R5, UR4, R2 ;  /* 0x0000000405027c25 */ /* 0x001fc8000f8e0002 */
[----:B------:R-:W-:-:S03]  /*0080*/  IMAD.WIDE R4, R21, R4, RZ ;  /* 0x0000000415047225 */ /* 0x000fc600078e02ff */
[----:B------:R-:W-:-:S04]  /*0090*/  ISETP.GE.U32.AND P0, PT, R2, R4, PT ;  /* 0x000000040200720c */ /* 0x000fc80003f06070 */
[----:B------:R-:W-:-:S13]  /*00a0*/  ISETP.GE.U32.AND.EX P0, PT, R3, R5, PT, P0 ;  /* 0x000000050300720c */ /* 0x000fda0003f06100 */
[----:B------:R-:W-:Y:S05]  /*00b0*/  @P0 EXIT ;  /* 0x000000000000094d */ /* 0x000fea0003800000 */
[----:B------:R-:W-:Y:S01]  /*00c0*/  SHF.R.S32.HI R19, RZ, 0x1f, R21 ;  /* 0x0000001fff137819 */ /* 0x000fe20000011415 */
[----:B------:R-:W0:Y:S01]  /*00d0*/  LDCU.64 UR4, c[0x0][0x358] ;  /* 0x00006b00ff0477ac */ /* 0x000e220008000a00 */
[----:B------:R-:W-:Y:S02]  /*00e0*/  BSSY.RECONVERGENT B0, `(.L_x_0) ;  /* 0x000001d000007945 */ /* 0x000fe40003800200 */
[----:B------:R-:W-:-:S04]  /*00f0*/  LOP3.LUT R0, R3, R19, RZ, 0xfc, !PT ;  /* 0x0000001303007212 */ /* 0x000fc800078efcff */
[----:B------:R-:W-:-:S13]  /*0100*/  ISETP.NE.U32.AND P0, PT, R0, RZ, PT ;  /* 0x000000ff0000720c */ /* 0x000fda0003f05070 */
[----:B0-----:R-:W-:Y:S05]  /*0110*/  @P0 BRA `(.L_x_1) ;  /* 0x0000000000540947 */ /* 0x001fea0003800000 */
[----:B------:R-:W0:Y:S01]  /*0120*/  I2F.U32.RP R0, R21 ;  /* 0x0000001500007306 */ /* 0x000e220000209000 */
[----:B------:R-:W-:Y:S01]  /*0130*/  IMAD.MOV R7, RZ, RZ, -R21 ;  /* 0x000000ffff077224 */ /* 0x000fe200078e0a15 */
[----:B------:R-:W-:-:S06]  /*0140*/  ISETP.NE.U32.AND P2, PT, R21, RZ, PT ;  /* 0x000000ff1500720c */ /* 0x000fcc0003f45070 */
[----:B0-----:R-:W0:Y:S02]  /*0150*/  MUFU.RCP R0, R0 ;  /* 0x0000000000007308 */ /* 0x001e240000001000 */
[----:B0-----:R-:W-:-:S06]  /*0160*/  VIADD R4, R0, 0xffffffe ;  /* 0x0ffffffe00047836 */ /* 0x001fcc0000000000 */
[----:B------:R0:W1:Y:S02]  /*0170*/  F2I.FTZ.U32.TRUNC.NTZ R5, R4 ;  /* 0x0000000400057305 */ /* 0x000064000021f000 */
[----:B0-----:R-:W-:Y:S02]  /*0180*/  IMAD.MOV.U32 R4, RZ, RZ, RZ ;  /* 0x000000ffff047224 */ /* 0x001fe400078e00ff */
[----:B-1----:R-:W-:-:S04]  /*0190*/  IMAD R7, R7, R5, RZ ;  /* 0x0000000507077224 */ /* 0x002fc800078e02ff */
[----:B------:R-:W-:-:S06]  /*01a0*/  IMAD.HI.U32 R5, R5, R7, R4 ;  /* 0x0000000705057227 */ /* 0x000fcc00078e0004 */
[----:B------:R-:W-:-:S04]  /*01b0*/  IMAD.HI.U32 R14, R5, R2, RZ ;  /* 0x00000002050e7227 */ /* 0x000fc800078e00ff */
[----:B------:R-:W-:-:S04]  /*01c0*/  IMAD.MOV R6, RZ, RZ, -R14 ;  /* 0x000000ffff067224 */ /* 0x000fc800078e0a0e */
[----:B------:R-:W-:-:S05]  /*01d0*/  IMAD R6, R21, R6, R2 ;  /* 0x0000000615067224 */ /* 0x000fca00078e0202 */
[----:B------:R-:W-:-:S13]  /*01e0*/  ISETP.GE.U32.AND P0, PT, R6, R21, PT ;  /* 0x000000150600720c */ /* 0x000fda0003f06070 */
[----:B------:R-:W-:Y:S02]  /*01f0*/  @P0 IMAD.IADD R6, R6, 0x1, -R21 ;  /* 0x0000000106060824 */ /* 0x000fe400078e0a15 */
[----:B------:R-:W-:-:S03]  /*0200*/  @P0 VIADD R14, R14, 0x1 ;  /* 0x000000010e0e0836 */ /* 0x000fc60000000000 */
[----:B------:R-:W-:-:S13]  /*0210*/  ISETP.GE.U32.AND P1, PT, R6, R21, PT ;  /* 0x000000150600720c */ /* 0x000fda0003f26070 */
[----:B------:R-:W-:Y:S01]  /*0220*/  @P1 VIADD R14, R14, 0x1 ;  /* 0x000000010e0e1836 */ /* 0x000fe20000000000 */
[----:B------:R-:W-:-:S05]  /*0230*/  @!P2 LOP3.LUT R14, RZ, R21, RZ, 0x33, !PT ;  /* 0x00000015ff0ea212 */ /* 0x000fca00078e33ff */
[----:B------:R-:W-:-:S04]  /*0240*/  IMAD.MOV R23, RZ, RZ, -R14 ;  /* 0x000000ffff177224 */ /* 0x000fc800078e0a0e */
[----:B------:R-:W-:Y:S01]  /*0250*/  IMAD R23, R21, R23, R2 ;  /* 0x0000001715177224 */ /* 0x000fe200078e0202 */
[----:B------:R-:W-:Y:S06]  /*0260*/  BRA `(.L_x_2) ;  /* 0x0000000000107947 */ /* 0x000fec0003800000 */
.L_x_1:
[----:B------:R-:W-:-:S07]  /*0270*/  MOV R0, 0x290 ;  /* 0x0000029000007802 */ /* 0x000fce0000000f00 */
[----:B------:R-:W-:Y:S05]  /*0280*/  CALL.REL.NOINC `($__internal_0_$__cuda_sm20_div_u64) ;  /* 0x0000000400e87944 */ /* 0x000fea0003c00000 */
[----:B------:R-:W-:-:S04]  /*0290*/  IMAD.MOV R23, RZ, RZ, -R14 ;  /* 0x000000ffff177224 */ /* 0x000fc800078e0a0e */
[----:B------:R-:W-:-:S07]  /*02a0*/  IMAD R23, R21, R23, R2 ;  /* 0x0000001715177224 */ /* 0x000fce00078e0202 */
.L_x_2:
[----:B------:R-:W-:Y:S05]  /*02b0*/  BSYNC.RECONVERGENT B0 ;  /* 0x0000000000007941 */ /* 0x000fea0003800200 */
.L_x_0:
[----:B------:R-:W-:Y:S01]  /*02c0*/  ISETP.GE.AND P0, PT, R23, 0x1, PT ;  /* 0x000000011700780c */ /* 0x000fe20003f06270 */
[----:B------:R-:W0:Y:S01]  /*02d0*/  LDCU.64 UR6, c[0x0][0x380] ;  /* 0x00007000ff0677ac */ /* 0x000e220008000a00 */
[----:B------:R-:W-:Y:S01]  /*02e0*/  SHF.R.S32.HI R0, RZ, 0x1f, R14 ;  /* 0x0000001fff007819 */ /* 0x000fe2000001140e */
[----:B------:R-:W-:Y:S01]  /*02f0*/  IMAD.WIDE.U32 R4, R14, R21, RZ ;  /* 0x000000150e047225 */ /* 0x000fe200078e00ff */
[----:B------:R-:W-:-:S03]  /*0300*/  SHF.R.S32.HI R27, RZ, 0x1f, R23 ;  /* 0x0000001fff1b7819 */ /* 0x000fc60000011417 */
[-C--:B------:R-:W-:Y:S02]  /*0310*/  IMAD R0, R0, R21.reuse, RZ ;  /* 0x0000001500007224 */ /* 0x080fe400078e02ff */
[----:B------:R-:W-:Y:S02]  /*0320*/  VIADD R6, R23, 0x1 ;  /* 0x0000000117067836 */ /* 0x000fe40000000000 */
[----:B------:R-:W-:Y:S02]  /*0330*/  IMAD R9, R19, R14, R0 ;  /* 0x0000000e13097224 */ /* 0x000fe400078e0200 */
[----:B------:R-:W-:Y:S01]  /*0340*/  @P0 LOP3.LUT R7, R23, 0x7fffffff, RZ, 0xc0, !PT ;  /* 0x7fffffff17070812 */ /* 0x000fe200078ec0ff */
[----:B------:R-:W-:Y:S01]  /*0350*/  IMAD.MOV.U32 R17, RZ, RZ, RZ ;  /* 0x000000ffff117224 */ /* 0x000fe200078e00ff */
[----:B------:R-:W-:Y:S01]  /*0360*/  ISETP.GE.AND P1, PT, R6, R21, PT ;  /* 0x000000150600720c */ /* 0x000fe20003f26270 */
[----:B------:R-:W-:Y:S01]  /*0370*/  IMAD.IADD R0, R5, 0x1, R9 ;  /* 0x0000000105007824 */ /* 0x000fe200078e0209 */
[-C--:B------:R-:W-:Y:S01]  /*0380*/  @P0 IADD3 R7, P3, PT, R7, R4.reuse, RZ ;  /* 0x0000000407070210 */ /* 0x080fe20007f7e0ff */
[----:B------:R-:W-:Y:S01]  /*0390*/  IMAD.MOV.U32 R15, RZ, RZ, RZ ;  /* 0x000000ffff0f7224 */ /* 0x000fe200078e00ff */
[----:B------:R-:W-:-:S02]  /*03a0*/  IADD3 R9, P2, PT, R23, R4, RZ ;  /* 0x0000000417097210 */ /* 0x000fc40007f5e0ff */
[----:B0-----:R-:W-:Y:S01]  /*03b0*/  @P0 LEA R12, P4, R7, UR6, 0x3 ;  /* 0x00000006070c0c11 */ /* 0x001fe2000f8818ff */
[--C-:B------:R-:W-:Y:S01]  /*03c0*/  @P0 IMAD.X R8, RZ, RZ, R0.reuse, P3 ;  /* 0x000000ffff080224 */ /* 0x100fe200018e0600 */
[----:B------:R-:W-:Y:S01]  /*03d0*/  LEA R6, P3, R9, UR6, 0x3 ;  /* 0x0000000609067c11 */ /* 0x000fe2000f8618ff */
[----:B------:R-:W-:-:S03]  /*03e0*/  IMAD.X R10, R27, 0x1, R0, P2 ;  /* 0x000000011b0a7824 */ /* 0x000fc600010e0600 */
[----:B------:R-:W-:Y:S02]  /*03f0*/  @P0 LEA.HI.X R13, R7, UR7, R8, 0x3, P4 ;  /* 0x00000007070d0c11 */ /* 0x000fe4000a0f1c08 */
[----:B------:R-:W-:-:S03]  /*0400*/  LEA.HI.X R7, R9, UR7, R10, 0x3, P3 ;  /* 0x0000000709077c11 */ /* 0x000fc600098f1c0a */
[----:B------:R0:W5:Y:S04]  /*0410*/  @P0 LDG.E.CONSTANT R17, desc[UR4][R12.64+-0x4] ;  /* 0xfffffc040c110981 */ /* 0x000168000c1e9900 */
[----:B------:R0:W5:Y:S04]  /*0420*/  @!P1 LDG.E.CONSTANT R15, desc[UR4][R6.64+0x8] ;  /* 0x00000804060f9981 */ /* 0x000168000c1e9900 */
[----:B------:R0:W5:Y:S01]  /*0430*/  LDG.E.64.CONSTANT R8, desc[UR4][R6.64] ;  /* 0x0000000406087981 */ /* 0x000162000c1e9b00 */
[----:B------:R-:W-:Y:S01]  /*0440*/  ISETP.GE.AND P2, PT, R14, 0x1, PT ;  /* 0x000000010e00780c */ /* 0x000fe20003f46270 */
[----:B------:R-:W-:Y:S01]  /*0450*/  BSSY.RECONVERGENT B0, `(.L_x_3) ;  /* 0x0000013000007945 */ /* 0x000fe20003800200 */
[----:B------:R-:W-:Y:S01]  /*0460*/  IMAD.MOV.U32 R25, RZ, RZ, RZ ;  /* 0x000000ffff197224 */ /* 0x000fe200078e00ff */
[----:B------:R-:W-:Y:S01]  /*0470*/  CS2R R10, SRZ ;  /* 0x00000000000a7805 */ /* 0x000fe2000001ff00 */
[----:B------:R-:W-:-:S09]  /*0480*/  IMAD.MOV.U32 R29, RZ, RZ, RZ ;  /* 0x000000ffff1d7224 */ /* 0x000fd200078e00ff */
[----:B0-----:R-:W-:Y:S05]  /*0490*/  @!P2 BRA `(.L_x_4) ;  /* 0x000000000038a947 */ /* 0x001fea0003800000 */
[C---:B------:R-:W-:Y:S01]  /*04a0*/  @P0 LOP3.LUT R10, R23.reuse, 0x7fffffff, RZ, 0xc0, !PT ;  /* 0x7fffffff170a0812 */ /* 0x040fe200078ec0ff */
[----:B------:R-:W-:Y:S01]  /*04b0*/  IMAD.MOV.U32 R29, RZ, RZ, RZ ;  /* 0x000000ffff1d7224 */ /* 0x000fe200078e00ff */
[-CC-:B------:R-:W-:Y:S01]  /*04c0*/  IADD3 R13, P4, P5, R23, R4.reuse, -R21.reuse ;  /* 0x00000004170d7210 */ /* 0x180fe20007d9e815 */
[----:B------:R-:W-:Y:S01]  /*04d0*/  IMAD.MOV.U32 R25, RZ, RZ, RZ ;  /* 0x000000ffff197224 */ /* 0x000fe200078e00ff */
[----:B------:R-:W-:Y:S02]  /*04e0*/  @P0 IADD3 R10, P2, P3, R10, R4, -R21 ;  /* 0x000000040a0a0210 */ /* 0x000fe40007b5e815 */
[-CC-:B------:R-:W-:Y:S02]  /*04f0*/  IADD3.X R16, PT, PT, R27, R0.reuse, ~R19.reuse, P4, P5 ;  /* 0x000000001b107210 */ /* 0x180fe400027eac13 */
[----:B------:R-:W-:Y:S02]  /*0500*/  @P0 IADD3.X R11, PT, PT, RZ, R0, ~R19, P2, P3 ;  /* 0x00000000ff0b0210 */ /* 0x000fe400017e6c13 */
[----:B------:R-:W-:-:S02]  /*0510*/  LEA R12, P4, R13, UR6, 0x3 ;  /* 0x000000060d0c7c11 */ /* 0x000fc4000f8818ff */
[C---:B------:R-:W-:Y:S02]  /*0520*/  @P0 LEA R26, P2, R10.reuse, UR6, 0x3 ;  /* 0x000000060a1a0c11 */ /* 0x040fe4000f8418ff */
[----:B------:R-:W-:Y:S02]  /*0530*/  LEA.HI.X R13, R13, UR7, R16, 0x3, P4 ;  /* 0x000000070d0d7c11 */ /* 0x000fe4000a0f1c10 */
[----:B------:R-:W-:-:S03]  /*0540*/  @P0 LEA.HI.X R27, R10, UR7, R11, 0x3, P2 ;  /* 0x000000070a1b0c11 */ /* 0x000fc600090f1c0b */
[----:B------:R0:W5:Y:S04]  /*0550*/  @!P1 LDG.E.CONSTANT R29, desc[UR4][R12.64+0x8] ;  /* 0x000008040c1d9981 */ /* 0x000168000c1e9900 */
[----:B------:R0:W5:Y:S04]  /*0560*/  LDG.E.64.CONSTANT R10, desc[UR4][R12.64] ;  /* 0x000000040c0a7981 */ /* 0x000168000c1e9b00 */
[----:B------:R0:W5:Y:S02]  /*0570*/  @P0 LDG.E.CONSTANT R25, desc[UR4][R26.64+-0x4] ;  /* 0xfffffc041a190981 */ /* 0x000164000c1e9900 */
.L_x_4:
[----:B------:R-:W-:Y:S05]  /*0580*/  BSYNC.RECONVERGENT B0 ;  /* 0x0000000000007941 */ /* 0x000fea0003800200 */
.L_x_3:
[----:B------:R-:W1:Y:S01]  /*0590*/  LDCU UR8, c[0x0][0x390] ;  /* 0x00007200ff0877ac */ /* 0x000e620008000800 */
[----:B------:R-:W-:Y:S01]  /*05a0*/  VIADD R14, R14, 0x1 ;  /* 0x000000010e0e7836 */ /* 0x000fe20000000000 */
[----:B------:R-:W-:Y:S01]  /*05b0*/  BSSY.RECONVERGENT B0, `(.L_x_5) ;  /* 0x0000012000007945 */ /* 0x000fe20003800200 */
[----:B0-----:R-:W-:Y:S01]  /*05c0*/  IMAD.MOV.U32 R27, RZ, RZ, RZ ;  /* 0x000000ffff1b7224 */ /* 0x001fe200078e00ff */
[----:B------:R-:W-:Y:S02]  /*05d0*/  CS2R R12, SRZ ;  /* 0x00000000000c7805 */ /* 0x000fe4000001ff00 */
[----:B-1----:R-:W-:Y:S01]  /*05e0*/  ISETP.GE.AND P2, PT, R14, UR8, PT ;  /* 0x000000080e007c0c */ /* 0x002fe2000bf46270 */
[----:B------:R-:W-:-:S12]  /*05f0*/  IMAD.MOV.U32 R14, RZ, RZ, RZ ;  /* 0x000000ffff0e7224 */ /* 0x000fd800078e00ff */
[----:B------:R-:W-:Y:S05]  /*0600*/  @P2 BRA `(.L_x_6) ;  /* 0x0000000000302947 */ /* 0x000fea0003800000 */
[----:B------:R-:W-:Y:S01]  /*0610*/  @P0 LOP3.LUT R12, R23, 0x7fffffff, RZ, 0xc0, !PT ;  /* 0x7fffffff170c0812 */ /* 0x000fe200078ec0ff */
[----:B------:R-:W-:Y:S02]  /*0620*/  IMAD.MOV.U32 R27, RZ, RZ, RZ ;  /* 0x000000ffff1b7224 */ /* 0x000fe400078e00ff */
[----:B------:R-:W-:Y:S01]  /*0630*/  IMAD.MOV.U32 R14, RZ, RZ, RZ ;  /* 0x000000ffff0e7224 */ /* 0x000fe200078e00ff */
[----:B------:R-:W-:Y:S02]  /*0640*/  @P0 IADD3 R12, P3, P4, R12, R4, R21 ;  /* 0x000000040c0c0210 */ /* 0x000fe40007c7e015 */
[----:B------:R-:W-:Y:S02]  /*0650*/  LEA R4, P2, R21, R6, 0x3 ;  /* 0x0000000615047211 */ /* 0x000fe400078418ff */
[----:B------:R-:W-:Y:S02]  /*0660*/  @P0 IADD3.X R13, PT, PT, RZ, R0, R19, P3, P4 ;  /* 0x00000000ff0d0210 */ /* 0x000fe40001fe8413 */
[----:B------:R-:W-:-:S02]  /*0670*/  @P0 LEA R6, P3, R12, UR6, 0x3 ;  /* 0x000000060c060c11 */ /* 0x000fc4000f8618ff */
[----:B------:R-:W-:Y:S02]  /*0680*/  LEA.HI.X R5, R21, R7, R19, 0x3, P2 ;  /* 0x0000000715057211 */ /* 0x000fe400010f1c13 */
[----:B------:R-:W-:-:S03]  /*0690*/  @P0 LEA.HI.X R7, R12, UR7, R13, 0x3, P3 ;  /* 0x000000070c070c11 */ /* 0x000fc600098f1c0d */
[----:B------:R0:W5:Y:S04]  /*06a0*/  @!P1 LDG.E.CONSTANT R27, desc[UR4][R4.64+0x8] ;  /* 0x00000804041b9981 */ /* 0x000168000c1e9900 */
[----:B------:R0:W5:Y:S04]  /*06b0*/  LDG.E.64.CONSTANT R12, desc[UR4][R4.64] ;  /* 0x00000004040c7981 */ /* 0x000168000c1e9b00 */
[----:B------:R0:W5:Y:S02]  /*06c0*/  @P0 LDG.E.CONSTANT R14, desc[UR4][R6.64+-0x4] ;  /* 0xfffffc04060e0981 */ /* 0x000164000c1e9900 */
.L_x_6:
[----:B------:R-:W-:Y:S05]  /*06d0*/  BSYNC.RECONVERGENT B0 ;  /* 0x0000000000007941 */ /* 0x000fea0003800200 */
.L_x_5:
[----:B-----5:R-:W-:Y:S01]  /*06e0*/  SHF.L.W.U32.HI R25, R25, 0x1, R10 ;  /* 0x0000000119197819 */ /* 0x020fe20000010e0a */
[----:B------:R-:W1:Y:S01]  /*06f0*/  LDCU.64 UR8, c[0x0][0x388] ;  /* 0x00007100ff0877ac */ /* 0x000e620008000a00 */
[----:B0-----:R-:W-:Y:S02]  /*0700*/  SHF.L.W.U32.HI R4, R10, 0x1f, R11 ;  /* 0x0000001f0a047819 */ /* 0x001fe40000010e0b */
[----:B------:R-:W-:Y:S02]  /*0710*/  SHF.L.W.U32.HI R19, R14, 0x1, R12 ;  /* 0x000000010e137819 */ /* 0x000fe40000010e0c */
[----:B------:R-:W-:Y:S02]  /*0720*/  SHF.L.W.U32.HI R6, R12, 0x1f, R13 ;  /* 0x0000001f0c067819 */ /* 0x000fe40000010e0d */
[----:B------:R-:W-:Y:S02]  /*0730*/  SHF.L.W.U32.HI R29, R11, 0x1f, R29 ;  /* 0x0000001f0b1d7819 */ /* 0x000fe40000010e1d */
[----:B------:R-:W-:-:S02]  /*0740*/  SHF.L.W.U32.HI R7, R10, 0x1, R11 ;  /* 0x000000010a077819 */ /* 0x000fc40000010e0b */
[C---:B------:R-:W-:Y:S02]  /*0750*/  LOP3.LUT R0, R4.reuse, R25, R10, 0x96, !PT ;  /* 0x0000001904007212 */ /* 0x040fe400078e960a */
[----:B------:R-:W-:Y:S02]  /*0760*/  LOP3.LUT R4, R4, R10, R25, 0xe8, !PT ;  /* 0x0000000a04047212 */ /* 0x000fe400078ee819 */
[----:B------:R-:W-:Y:S02]  /*0770*/  LOP3.LUT R23, R6, R19, R12, 0x96, !PT ;  /* 0x0000001306177212 */ /* 0x000fe400078e960c */
[C---:B------:R-:W-:Y:S02]  /*0780*/  LOP3.LUT R5, R29.reuse, R7, R11, 0x96, !PT ;  /* 0x000000071d057212 */ /* 0x040fe400078e960b */
[----:B------:R-:W-:Y:S02]  /*0790*/  LOP3.LUT R10, R29, R11, R7, 0xe8, !PT ;  /* 0x0000000b1d0a7212 */ /* 0x000fe400078ee807 */
[----:B------:R-:W-:-:S02]  /*07a0*/  SHF.L.W.U32.HI R27, R13, 0x1f, R27 ;  /* 0x0000001f0d1b7819 */ /* 0x000fc40000010e1b */
[----:B------:R-:W-:Y:S02]  /*07b0*/  SHF.L.W.U32.HI R7, R12, 0x1, R13 ;  /* 0x000000010c077819 */ /* 0x000fe40000010e0d */
[----:B------:R-:W-:Y:S02]  /*07c0*/  LOP3.LUT R19, R6, R12, R19, 0xe8, !PT ;  /* 0x0000000c06137212 */ /* 0x000fe400078ee813 */
[----:B------:R-:W-:Y:S02]  /*07d0*/  SHF.L.W.U32.HI R17, R17, 0x1, R8 ;  /* 0x0000000111117819 */ /* 0x000fe40000010e08 */
[----:B------:R-:W-:Y:S02]  /*07e0*/  SHF.L.W.U32.HI R12, R8, 0x1f, R9 ;  /* 0x0000001f080c7819 */ /* 0x000fe40000010e09 */
[----:B------:R-:W-:Y:S02]  /*07f0*/  LOP3.LUT R14, R23, R0, RZ, 0x3c, !PT ;  /* 0x00000000170e7212 */ /* 0x000fe400078e3cff */
[----:B------:R-:W-:-:S02]  /*0800*/  LOP3.LUT R16, R27, R7, R13, 0x96, !PT ;  /* 0x000000071b107212 */ /* 0x000fc400078e960d */
[----:B------:R-:W-:Y:S02]  /*0810*/  LOP3.LUT R13, R27, R13, R7, 0xe8, !PT ;  /* 0x0000000d1b0d7212 */ /* 0x000fe400078ee807 */
[----:B------:R-:W-:Y:S02]  /*0820*/  LOP3.LUT R21, R19, R4, RZ, 0x3c, !PT ;  /* 0x0000000413157212 */ /* 0x000fe400078e3cff */
[----:B------:R-:W-:Y:S02]  /*0830*/  LOP3.LUT R7, R14, R12, R17, 0x60, !PT ;  /* 0x0000000c0e077212 */ /* 0x000fe400078e6011 */
[----:B------:R-:W-:Y:S02]  /*0840*/  SHF.L.W.U32.HI R6, R8, 0x1, R9 ;  /* 0x0000000108067819 */ /* 0x000fe40000010e09 */
[----:B------:R-:W-:Y:S02]  /*0850*/  SHF.L.W.U32.HI R15, R9, 0x1f, R15 ;  /* 0x0000001f090f7819 */ /* 0x000fe40000010e0f */
[----:B------:R-:W-:-:S02]  /*0860*/  LOP3.LUT R11, R16, R5, RZ, 0x3c, !PT ;  /* 0x00000005100b7212 */ /* 0x000fc400078e3cff */
[-CC-:B------:R-:W-:Y:S02]  /*0870*/  LOP3.LUT R20, R21, R23.reuse, R0.reuse, 0x78, !PT ;  /* 0x0000001715147212 */ /* 0x180fe400078e7800 */
[----:B------:R-:W-:Y:S02]  /*0880*/  LOP3.LUT R18, R7, R23, R0, 0xf8, !PT ;  /* 0x0000001707127212 */ /* 0x000fe400078ef800 */
[----:B------:R-:W-:Y:S02]  /*0890*/  LOP3.LUT R21, R13, R10, RZ, 0x3c, !PT ;  /* 0x0000000a0d157212 */ /* 0x000fe400078e3cff */
[----:B------:R-:W-:Y:S02]  /*08a0*/  LOP3.LUT R0, R11, R15, R6, 0x60, !PT ;  /* 0x0000000f0b007212 */ /* 0x000fe400078e6006 */
[----:B------:R-:W-:Y:S02]  /*08b0*/  LOP3.LUT R4, R19, R4, R18, 0xe8, !PT ;  /* 0x0000000413047212 */ /* 0x000fe400078ee812 */
[----:B------:R-:W-:-:S02]  /*08c0*/  LOP3.LUT R18, R21, R16, R5, 0x78, !PT ;  /* 0x0000001015127212 */ /* 0x000fc400078e7805 */
[----:B------:R-:W-:Y:S02]  /*08d0*/  LOP3.LUT R5, R0, R16, R5, 0xf8, !PT ;  /* 0x0000001000057212 */ /* 0x000fe400078ef805 */
[-CC-:B------:R-:W-:Y:S02]  /*08e0*/  LOP3.LUT R19, R20, R12.reuse, R17.reuse, 0x80, !PT ;  /* 0x0000000c14137212 */ /* 0x180fe400078e8011 */
[-CC-:B------:R-:W-:Y:S02]  /*08f0*/  LOP3.LUT R21, R14, R12.reuse, R17.reuse, 0x96, !PT ;  /* 0x0000000c0e157212 */ /* 0x180fe400078e9611 */
[----:B------:R-:W-:Y:S02]  /*0900*/  LOP3.LUT R12, R20, R12, R17, 0x78, !PT ;  /* 0x0000000c140c7212 */ /* 0x000fe400078e7811 */
[----:B------:R-:W-:Y:S02]  /*0910*/  LOP3.LUT R10, R13, R10, R5, 0xe8, !PT ;  /* 0x0000000a0d0a7212 */ /* 0x000fe400078ee805 */
[----:B------:R-:W-:-:S02]  /*0920*/  LOP3.LUT R5, R18, R15, R6, 0x80, !PT ;  /* 0x0000000f12057212 */ /* 0x000fc400078e8006 */
[--C-:B------:R-:W-:Y:S02]  /*0930*/  LOP3.LUT R13, R18, R15, R6.reuse, 0x78, !PT ;  /* 0x0000000f120d7212 */ /* 0x100fe400078e7806 */
[----:B------:R-:W-:Y:S02]  /*0940*/  LOP3.LUT R4, R4, R19, RZ, 0xfc, !PT ;  /* 0x0000001304047212 */ /* 0x000fe400078efcff */
[----:B------:R-:W-:Y:S02]  /*0950*/  LOP3.LUT R14, R11, R15, R6, 0x96, !PT ;  /* 0x0000000f0b0e7212 */ /* 0x000fe400078e9606 */
[----:B------:R-:W-:Y:S02]  /*0960*/  LOP3.LUT R7, R12, R7, RZ, 0x3c, !PT ;  /* 0x000000070c077212 */ /* 0x000fe400078e3cff */
[----:B------:R-:W-:Y:S02]  /*0970*/  LOP3.LUT R11, R10, R5, RZ, 0xfc, !PT ;  /* 0x000000050a0b7212 */ /* 0x000fe400078efcff */
[----:B------:R-:W-:-:S02]  /*0980*/  LOP3.LUT R10, R13, R0, RZ, 0x3c, !PT ;  /* 0x000000000d0a7212 */ /* 0x000fc400078e3cff */
[----:B------:R-:W-:Y:S02]  /*0990*/  LOP3.LUT R0, R12, R21, R4, 0x40, !PT ;  /* 0x000000150c007212 */ /* 0x000fe400078e4004 */
[----:B------:R-:W-:Y:S02]  /*09a0*/  LOP3.LUT R7, R7, R4, R21, 0x10, !PT ;  /* 0x0000000407077212 */ /* 0x000fe400078e1015 */
[----:B-1----:R-:W-:Y:S02]  /*09b0*/  LEA R4, P0, R2, UR8, 0x3 ;  /* 0x0000000802047c11 */ /* 0x002fe4000f8018ff */
[----:B------:R-:W-:Y:S02]  /*09c0*/  LOP3.LUT R6, R13, R14, R11, 0x40, !PT ;  /* 0x0000000e0d067212 */ /* 0x000fe400078e400b */
[----:B------:R-:W-:Y:S02]  /*09d0*/  LOP3.LUT R11, R10, R11, R14, 0x10, !PT ;  /* 0x0000000b0a0b7212 */ /* 0x000fe400078e100e */
[----:B------:R-:W-:-:S02]  /*09e0*/  LEA.HI.X R5, R2, UR9, R3, 0x3, P0 ;  /* 0x0000000902057c11 */ /* 0x000fc400080f1c03 */
[----:B------:R-:W-:Y:S02]  /*09f0*/  LOP3.LUT R2, R0, R7, R8, 0xf8, !PT ;  /* 0x0000000700027212 */ /* 0x000fe400078ef808 */
[----:B------:R-:W-:-:S05]  /*0a00*/  LOP3.LUT R3, R6, R11, R9, 0xf8, !PT ;  /* 0x0000000b06037212 */ /* 0x000fca00078ef809 */
[----:B------:R-:W-:Y:S01]  /*0a10*/  STG.E.64 desc[UR4][R4.64], R2 ;  /* 0x0000000204007986 */ /* 0x000fe2000c101b04 */
[----:B------:R-:W-:Y:S05]  /*0a20*/  EXIT ;  /* 0x000000000000794d */ /* 0x000fea0003800000 */
        .weak           $__internal_0_$__cuda_sm20_div_u64
        .type           $__internal_0_$__cuda_sm20_div_u64,@function
        .size           $__internal_0_$__cuda_sm20_div_u64,(.L_x_8 - $__internal_0_$__cuda_sm20_div_u64)
$__internal_0_$__cuda_sm20_div_u64:
[----:B------:R-:W-:-:S04]  /*0a30*/  IMAD.MOV.U32 R18, RZ, RZ, R21 ;  /* 0x000000ffff127224 */ /* 0x000fc800078e0015 */
[----:B------:R-:W0:Y:S08]  /*0a40*/  I2F.U64.RP R8, R18 ;  /* 0x0000001200087312 */ /* 0x000e300000309000 */
[----:B0-----:R-:W0:Y:S02]  /*0a50*/  MUFU.RCP R8, R8 ;  /* 0x0000000800087308 */ /* 0x001e240000001000 */
[----:B0-----:R-:W-:-:S06]  /*0a60*/  VIADD R4, R8, 0x1ffffffe ;  /* 0x1ffffffe08047836 */ /* 0x001fcc0000000000 */
[----:B------:R-:W0:Y:S02]  /*0a70*/  F2I.U64.TRUNC R4, R4 ;  /* 0x0000000400047311 */ /* 0x000e24000020d800 */
[----:B0-----:R-:W-:-:S04]  /*0a80*/  IMAD.WIDE.U32 R6, R4, R21, RZ ;  /* 0x0000001504067225 */ /* 0x001fc800078e00ff */
[----:B------:R-:W-:Y:S01]  /*0a90*/  IMAD R7, R4, R19, R7 ;  /* 0x0000001304077224 */ /* 0x000fe200078e0207 */
[----:B------:R-:W-:-:S03]  /*0aa0*/  IADD3 R9, P0, PT, RZ, -R6, RZ ;  /* 0x80000006ff097210 */ /* 0x000fc60007f1e0ff */
[----:B------:R-:W-:Y:S02]  /*0ab0*/  IMAD R7, R5, R21, R7 ;  /* 0x0000001505077224 */ /* 0x000fe400078e0207 */
[----:B------:R-:W-:-:S04]  /*0ac0*/  IMAD.HI.U32 R6, R4, R9, RZ ;  /* 0x0000000904067227 */ /* 0x000fc800078e00ff */
[----:B------:R-:W-:Y:S02]  /*0ad0*/  IMAD.X R11, RZ, RZ, ~R7, P0 ;  /* 0x000000ffff0b7224 */ /* 0x000fe400000e0e07 */
[----:B------:R-:W-:Y:S02]  /*0ae0*/  IMAD.MOV.U32 R7, RZ, RZ, R4 ;  /* 0x000000ffff077224 */ /* 0x000fe400078e0004 */
[-C--:B------:R-:W-:Y:S02]  /*0af0*/  IMAD R13, R5, R11.reuse, RZ ;  /* 0x0000000b050d7224 */ /* 0x080fe400078e02ff */
[----:B------:R-:W-:-:S04]  /*0b00*/  IMAD.WIDE.U32 R6, P0, R4, R11, R6 ;  /* 0x0000000b04067225 */ /* 0x000fc80007800006 */
[----:B------:R-:W-:-:S04]  /*0b10*/  IMAD.HI.U32 R11, R5, R11, RZ ;  /* 0x0000000b050b7227 */ /* 0x000fc800078e00ff */
[----:B------:R-:W-:-:S05]  /*0b20*/  IMAD.HI.U32 R6, P1, R5, R9, R6 ;  /* 0x0000000905067227 */ /* 0x000fca0007820006 */
[----:B------:R-:W-:Y:S01]  /*0b30*/  IADD3 R7, P2, PT, R13, R6, RZ ;  /* 0x000000060d077210 */ /* 0x000fe20007f5e0ff */
[----:B------:R-:W-:-:S04]  /*0b40*/  IMAD.X R6, R11, 0x1, R5, P0 ;  /* 0x000000010b067824 */ /* 0x000fc800000e0605 */
[----:B------:R-:W-:Y:S01]  /*0b50*/  IMAD.WIDE.U32 R4, R7, R21, RZ ;  /* 0x0000001507047225 */ /* 0x000fe200078e00ff */
[----:B------:R-:W-:-:S03]  /*0b60*/  IADD3.X R8, PT, PT, RZ, RZ, R6, P2, P1 ;  /* 0x000000ffff087210 */ /* 0x000fc600017e2406 */
[----:B------:R-:W-:Y:S01]  /*0b70*/  IMAD R5, R7, R19, R5 ;  /* 0x0000001307057224 */ /* 0x000fe200078e0205 */
[----:B------:R-:W-:-:S03]  /*0b80*/  IADD3 R9, P0, PT, RZ, -R4, RZ ;  /* 0x80000004ff097210 */ /* 0x000fc60007f1e0ff */
[----:B------:R-:W-:Y:S02]  /*0b90*/  IMAD R5, R8, R21, R5 ;  /* 0x0000001508057224 */ /* 0x000fe400078e0205 */
[----:B------:R-:W-:-:S04]  /*0ba0*/  IMAD.HI.U32 R6, R7, R9, RZ ;  /* 0x0000000907067227 */ /* 0x000fc800078e00ff */
[----:B------:R-:W-:-:S04]  /*0bb0*/  IMAD.X R5, RZ, RZ, ~R5, P0 ;  /* 0x000000ffff057224 */ /* 0x000fc800000e0e05 */
[----:B------:R-:W-:-:S04]  /*0bc0*/  IMAD.WIDE.U32 R6, P0, R7, R5, R6 ;  /* 0x0000000507067225 */ /* 0x000fc80007800006 */
[C---:B------:R-:W-:Y:S02]  /*0bd0*/  IMAD R4, R8.reuse, R5, RZ ;  /* 0x0000000508047224 */ /* 0x040fe400078e02ff */
[----:B------:R-:W-:-:S04]  /*0be0*/  IMAD.HI.U32 R7, P1, R8, R9, R6 ;  /* 0x0000000908077227 */ /* 0x000fc80007820006 */
[----:B------:R-:W-:Y:S01]  /*0bf0*/  IMAD.HI.U32 R5, R8, R5, RZ ;  /* 0x0000000508057227 */ /* 0x000fe200078e00ff */
[----:B------:R-:W-:-:S03]  /*0c00*/  IADD3 R7, P2, PT, R4, R7, RZ ;  /* 0x0000000704077210 */ /* 0x000fc60007f5e0ff */
[----:B------:R-:W-:Y:S02]  /*0c10*/  IMAD.X R8, R5, 0x1, R8, P0 ;  /* 0x0000000105087824 */ /* 0x000fe400000e0608 */
[----:B------:R-:W-:-:S03]  /*0c20*/  IMAD.HI.U32 R4, R7, R2, RZ ;  /* 0x0000000207047227 */ /* 0x000fc600078e00ff */
[----:B------:R-:W-:Y:S01]  /*0c30*/  IADD3.X R9, PT, PT, RZ, RZ, R8, P2, P1 ;  /* 0x000000ffff097210 */ /* 0x000fe200017e2408 */
[----:B------:R-:W-:Y:S02]  /*0c40*/  IMAD.MOV.U32 R5, RZ, RZ, RZ ;  /* 0x000000ffff057224 */ /* 0x000fe400078e00ff */
[----:B------:R-:W-:-:S04]  /*0c50*/  IMAD.WIDE.U32 R4, R7, R3, R4 ;  /* 0x0000000307047225 */ /* 0x000fc800078e0004 */
[C---:B------:R-:W-:Y:S02]  /*0c60*/  IMAD R7, R9.reuse, R3, RZ ;  /* 0x0000000309077224 */ /* 0x040fe400078e02ff */
[----:B------:R-:W-:-:S04]  /*0c70*/  IMAD.HI.U32 R4, P0, R9, R2, R4 ;  /* 0x0000000209047227 */ /* 0x000fc80007800004 */
[----:B------:R-:W-:Y:S01]  /*0c80*/  IMAD.HI.U32 R6, R9, R3, RZ ;  /* 0x0000000309067227 */ /* 0x000fe200078e00ff */
[----:B------:R-:W-:-:S03]  /*0c90*/  IADD3 R8, P1, PT, R7, R4, RZ ;  /* 0x0000000407087210 */ /* 0x000fc60007f3e0ff */
[----:B------:R-:W-:Y:S02]  /*0ca0*/  IMAD.X R6, RZ, RZ, R6, P0 ;  /* 0x000000ffff067224 */ /* 0x000fe400000e0606 */
[----:B------:R-:W-:-:S04]  /*0cb0*/  IMAD.WIDE.U32 R4, R8, R21, RZ ;  /* 0x0000001508047225 */ /* 0x000fc800078e00ff */
[----:B------:R-:W-:Y:S01]  /*0cc0*/  IMAD.X R6, RZ, RZ, R6, P1 ;  /* 0x000000ffff067224 */ /* 0x000fe200008e0606 */
[----:B------:R-:W-:Y:S01]  /*0cd0*/  IADD3 R10, P1, PT, -R4, R2, RZ ;  /* 0x00000002040a7210 */ /* 0x000fe20007f3e1ff */
[----:B------:R-:W-:-:S03]  /*0ce0*/  IMAD R5, R8, R19, R5 ;  /* 0x0000001308057224 */ /* 0x000fc600078e0205 */
[-C--:B------:R-:W-:Y:S01]  /*0cf0*/  ISETP.GE.U32.AND P0, PT, R10, R21.reuse, PT ;  /* 0x000000150a00720c */ /* 0x080fe20003f06070 */
[----:B------:R-:W-:-:S04]  /*0d00*/  IMAD R5, R6, R21, R5 ;  /* 0x0000001506057224 */ /* 0x000fc800078e0205 */
[----:B------:R-:W-:Y:S01]  /*0d10*/  IMAD.X R12, R3, 0x1, ~R5, P1 ;  /* 0x00000001030c7824 */ /* 0x000fe200008e0e05 */
[----:B------:R-:W-:Y:S01]  /*0d20*/  IADD3 R4, P1, PT, -R21, R10, RZ ;  /* 0x0000000a15047210 */ /* 0x000fe20007f3e1ff */
[----:B------:R-:W-:-:S03]  /*0d30*/  VIADD R5, R8, 0x1 ;  /* 0x0000000108057836 */ /* 0x000fc60000000000 */
[C---:B------:R-:W-:Y:S01]  /*0d40*/  ISETP.GE.U32.AND.EX P0, PT, R12.reuse, R19, PT, P0 ;  /* 0x000000130c00720c */ /* 0x040fe20003f06100 */
[----:B------:R-:W-:Y:S01]  /*0d50*/  IMAD.X R6, R12, 0x1, ~R19, P1 ;  /* 0x000000010c067824 */ /* 0x000fe200008e0e13 */
[----:B------:R-:W-:Y:S02]  /*0d60*/  ISETP.NE.U32.AND P1, PT, R21, RZ, PT ;  /* 0x000000ff1500720c */ /* 0x000fe40003f25070 */
[----:B------:R-:W-:Y:S02]  /*0d70*/  SEL R4, R4, R10, P0 ;  /* 0x0000000a04047207 */ /* 0x000fe40000000000 */
[----:B------:R-:W-:Y:S02]  /*0d80*/  SEL R5, R5, R8, P0 ;  /* 0x0000000805057207 */ /* 0x000fe40000000000 */
[----:B------:R-:W-:Y:S02]  /*0d90*/  SEL R6, R6, R12, P0 ;  /* 0x0000000c06067207 */ /* 0x000fe40000000000 */
[----:B------:R-:W-:Y:S01]  /*0da0*/  ISETP.GE.U32.AND P0, PT, R4, R21, PT ;  /* 0x000000150400720c */ /* 0x000fe20003f06070 */
[----:B------:R-:W-:Y:S01]  /*0db0*/  VIADD R14, R5, 0x1 ;  /* 0x00000001050e7836 */ /* 0x000fe20000000000 */
[----:B------:R-:W-:Y:S01]  /*0dc0*/  ISETP.NE.AND.EX P1, PT, R19, RZ, PT, P1 ;  /* 0x000000ff1300720c */ /* 0x000fe20003f25310 */
[----:B------:R-:W-:Y:S01]  /*0dd0*/  IMAD.MOV.U32 R4, RZ, RZ, R0 ;  /* 0x000000ffff047224 */ /* 0x000fe200078e0000 */
[----:B------:R-:W-:-:S04]  /*0de0*/  ISETP.GE.U32.AND.EX P0, PT, R6, R19, PT, P0 ;  /* 0x000000130600720c */ /* 0x000fc80003f06100 */
[----:B------:R-:W-:Y:S01]  /*0df0*/  SEL R14, R14, R5, P0 ;  /* 0x000000050e0e7207 */ /* 0x000fe20000000000 */
[----:B------:R-:W-:-:S03]  /*0e00*/  IMAD.MOV.U32 R5, RZ, RZ, 0x0 ;  /* 0x00000000ff057424 */ /* 0x000fc600078e00ff */
[----:B------:R-:W-:Y:S01]  /*0e10*/  SEL R14, R14, 0xffffffff, P1 ;  /* 0xffffffff0e0e7807 */ /* 0x000fe20000800000 */
[----:B------:R-:W-:Y:S06]  /*0e20*/  RET.REL.NODEC R4 `(_Z11life_kernelPKmPmi) ;  /* 0xfffffff004747950 */ /* 0x000fec0003c3ffff */
.L_x_7:
[----:B------:R-:W-:-:S00]  /*0e30*/  BRA `(.L_x_7) ;  /* 0xfffffffc00fc7947 */ /* 0x000fc0000383ffff */
[----:B------:R-:W-:-:S00]  /*0e40*/  NOP ;  /* 0x0000000000007918 */ /* 0x000fc00000000000 */
        /* <DEDUP_REMOVED lines=11> */
.L_x_8:


//--------------------- .nv.shared.reserved.0     --------------------------
	.section	.nv.shared.reserved.0,"aw",@nobits
	.weak		__nv_reservedSMEM_offset_0_alias
	.size		__nv_reservedSMEM_offset_0_alias, 0, 64
	.other		__nv_reservedSMEM_offset_0_alias,@"STO_CUDA_RESERVED_SHARED STV_DEFAULT"
__nv_reservedSMEM_offset_0_alias:
	.zero		0
	.zero		64


//--------------------- .nv.constant0._Z11life_kernelPKmPmi --------------------------
	.section	.nv.constant0._Z11life_kernelPKmPmi,"a",@progbits
	.sectionflags	@""
	.align	4
.nv.constant0._Z11life_kernelPKmPmi:
	.zero		916


//--------------------- SYMBOLS --------------------------

	.type		.nv.reservedSmem.offset0,@object
	.size		.nv.reservedSmem.offset0,0x4
